//
// Generated by NVIDIA NVVM Compiler
//
// Compiler Build ID: CL-36424714
// Cuda compilation tools, release 13.0, V13.0.88
// Based on NVVM 20.0.0
//

.version 9.0
.target sm_100
.address_size 64

	// .globl	_Z18testMultiplyKernelPiS_S_

.visible .entry _Z18testMultiplyKernelPiS_S_(
	.param .u64 .ptr .align 1 _Z18testMultiplyKernelPiS_S__param_0,
	.param .u64 .ptr .align 1 _Z18testMultiplyKernelPiS_S__param_1,
	.param .u64 .ptr .align 1 _Z18testMultiplyKernelPiS_S__param_2
)
{
	.reg .b32 	%r<8>;
	.reg .b64 	%rd<11>;

	ld.param.u64 	%rd1, [_Z18testMultiplyKernelPiS_S__param_0];
	ld.param.u64 	%rd2, [_Z18testMultiplyKernelPiS_S__param_1];
	ld.param.u64 	%rd3, [_Z18testMultiplyKernelPiS_S__param_2];
	cvta.to.global.u64 	%rd4, %rd3;
	cvta.to.global.u64 	%rd5, %rd2;
	cvta.to.global.u64 	%rd6, %rd1;
	mov.u32 	%r1, %ctaid.x;
	mov.u32 	%r2, %ntid.x;
	mov.u32 	%r3, %tid.x;
	mad.lo.s32 	%r4, %r1, %r2, %r3;
	mul.wide.s32 	%rd7, %r4, 4;
	add.s64 	%rd8, %rd6, %rd7;
	ld.global.u32 	%r5, [%rd8];
	add.s64 	%rd9, %rd5, %rd7;
	ld.global.u32 	%r6, [%rd9];
	mul.lo.s32 	%r7, %r6, %r5;
	add.s64 	%rd10, %rd4, %rd7;
	st.global.u32 	[%rd10], %r7;
	ret;

}


// ===== COMPILED SASS (sm_100) =====

	.target	sm_100

	.elftype	@"ET_EXEC"


//--------------------- .note.nv.tkinfo           --------------------------
	.section	.note.nv.tkinfo,"",@"SHT_NOTE"
	.sectionflags	@"SHF_NOTE_NV_TKINFO"
	.tkinfo
        /*0018*/ 	.word	0x00000002
        /*0030*/ 	.string	""
        /*0030*/ 	.string	"ptxas"
        /*0030*/ 	.string	"Cuda compilation tools, release 13.0, V13.0.88"
        /*0030*/ 	.string	"Build cuda_13.0.r13.0/compiler.36424714_0"
        /*0030*/ 	.string	"-arch sm_100 -m 64 "



//--------------------- .note.nv.cuinfo           --------------------------
	.section	.note.nv.cuinfo,"",@"SHT_NOTE"
	.sectionflags	@"SHF_NOTE_NV_CUINFO"
        /*0018*/ 	.short	0x0002
        /*001a*/ 	.short	0x0064
        /*001c*/ 	.short	0x0082
	.zero		2


//--------------------- .nv.info                  --------------------------
	.section	.nv.info,"",@"SHT_CUDA_INFO"
	.align	4


	//----- nvinfo : EIATTR_REGCOUNT
	.align		4
        /*0000*/ 	.byte	0x04, 0x2f
        /*0002*/ 	.short	(.L_1 - .L_0)
	.align		4
.L_0:
        /*0004*/ 	.word	index@(_Z18testMultiplyKernelPiS_S_)
        /*0008*/ 	.word	0x0000000c


	//----- nvinfo : EIATTR_FRAME_SIZE
	.align		4
.L_1:
        /*000c*/ 	.byte	0x04, 0x11
        /*000e*/ 	.short	(.L_3 - .L_2)
	.align		4
.L_2:
        /*0010*/ 	.word	index@(_Z18testMultiplyKernelPiS_S_)
        /*0014*/ 	.word	0x00000000


	//----- nvinfo : EIATTR_MIN_STACK_SIZE
	.align		4
.L_3:
        /*0018*/ 	.byte	0x04, 0x12
        /*001a*/ 	.short	(.L_5 - .L_4)
	.align		4
.L_4:
        /*001c*/ 	.word	index@(_Z18testMultiplyKernelPiS_S_)
        /*0020*/ 	.word	0x00000000
.L_5:


//--------------------- .nv.compat                --------------------------
	.section	.nv.compat,"",@"SHT_CUDA_COMPAT_INFO"
	.align	4
        /*0000*/ 	.byte	0x02, 0x09, 0x00, 0x00, 0x02, 0x02, 0x01, 0x00, 0x02, 0x05, 0x05, 0x00, 0x03, 0x07, 0x01, 0x01
        /*0010*/ 	.byte	0x02, 0x03, 0x00, 0x00, 0x02, 0x06, 0x01, 0x00, 0x04, 0x0b, 0x08, 0x00, 0x09, 0x00, 0x00, 0x00
        /*0020*/ 	.byte	0x00, 0x00, 0x00, 0x00


//--------------------- .nv.info._Z18testMultiplyKernelPiS_S_ --------------------------
	.section	.nv.info._Z18testMultiplyKernelPiS_S_,"",@"SHT_CUDA_INFO"
	.sectionflags	@""
	.align	4


	//----- nvinfo : EIATTR_CUDA_API_VERSION
	.align		4
        /*0000*/ 	.byte	0x04, 0x37
        /*0002*/ 	.short	(.L_7 - .L_6)
.L_6:
        /*0004*/ 	.word	0x00000082


	//----- nvinfo : EIATTR_KPARAM_INFO
	.align		4
.L_7:
        /*0008*/ 	.byte	0x04, 0x17
        /*000a*/ 	.short	(.L_9 - .L_8)
.L_8:
        /*000c*/ 	.word	0x00000000
        /*0010*/ 	.short	0x0002
        /*0012*/ 	.short	0x0010
        /*0014*/ 	.byte	0x00, 0xf5, 0x21, 0x00


	//----- nvinfo : EIATTR_KPARAM_INFO
	.align		4
.L_9:
        /*0018*/ 	.byte	0x04, 0x17
        /*001a*/ 	.short	(.L_11 - .L_10)
.L_10:
        /*001c*/ 	.word	0x00000000
        /*0020*/ 	.short	0x0001
        /*0022*/ 	.short	0x0008
        /*0024*/ 	.byte	0x00, 0xf5, 0x21, 0x00


	//----- nvinfo : EIATTR_KPARAM_INFO
	.align		4
.L_11:
        /*0028*/ 	.byte	0x04, 0x17
        /*002a*/ 	.short	(.L_13 - .L_12)
.L_12:
        /*002c*/ 	.word	0x00000000
        /*0030*/ 	.short	0x0000
        /*0032*/ 	.short	0x0000
        /*0034*/ 	.byte	0x00, 0xf5, 0x21, 0x00


	//----- nvinfo : EIATTR_SPARSE_MMA_MASK
	.align		4
.L_13:
        /*0038*/ 	.byte	0x03, 0x50
        /*003a*/ 	.short	0x0000


	//----- nvinfo : EIATTR_MAXREG_COUNT
	.align		4
        /*003c*/ 	.byte	0x03, 0x1b
        /*003e*/ 	.short	0x00ff


	//----- nvinfo : EIATTR_MERCURY_ISA_VERSION
	.align		4
        /*0040*/ 	.byte	0x03, 0x5f
        /*0042*/ 	.short	0x0101


	//----- nvinfo : EIATTR_VRC_CTA_INIT_COUNT
	.align		4
        /*0044*/ 	.byte	0x02, 0x4a
	.zero		1
	.zero		1


	//----- nvinfo : EIATTR_EXIT_INSTR_OFFSETS
	.align		4
        /*0048*/ 	.byte	0x04, 0x1c
        /*004a*/ 	.short	(.L_15 - .L_14)


	//   ....[0]....
.L_14:
        /*004c*/ 	.word	0x00000100


	//----- nvinfo : EIATTR_CBANK_PARAM_SIZE
	.align		4
.L_15:
        /*0050*/ 	.byte	0x03, 0x19
        /*0052*/ 	.short	0x0018


	//----- nvinfo : EIATTR_PARAM_CBANK
	.align		4
        /*0054*/ 	.byte	0x04, 0x0a
        /*0056*/ 	.short	(.L_17 - .L_16)
	.align		4
.L_16:
        /*0058*/ 	.word	index@(.nv.constant0._Z18testMultiplyKernelPiS_S_)
        /*005c*/ 	.short	0x0380
        /*005e*/ 	.short	0x0018


	//----- nvinfo : EIATTR_SW_WAR
	.align		4
.L_17:
        /*0060*/ 	.byte	0x04, 0x36
        /*0062*/ 	.short	(.L_19 - .L_18)
.L_18:
        /*0064*/ 	.word	0x00000008
.L_19:


//--------------------- .nv.callgraph             --------------------------
	.section	.nv.callgraph,"",@"SHT_CUDA_CALLGRAPH"
	.align	4
	.sectionentsize	8
	.align		4
        /*0000*/ 	.word	0x00000000
	.align		4
        /*0004*/ 	.word	0xffffffff
	.align		4
        /*0008*/ 	.word	0x00000000
	.align		4
        /*000c*/ 	.word	0xfffffffe
	.align		4
        /*0010*/ 	.word	0x00000000
	.align		4
        /*0014*/ 	.word	0xfffffffd
	.align		4
        /*0018*/ 	.word	0x00000000
	.align		4
        /*001c*/ 	.word	0xfffffffc


//--------------------- .text._Z18testMultiplyKernelPiS_S_ --------------------------
	.section	.text._Z18testMultiplyKernelPiS_S_,"ax",@progbits
	.align	128
        .global         _Z18testMultiplyKernelPiS_S_
        .type           _Z18testMultiplyKernelPiS_S_,@function
        .size           _Z18testMultiplyKernelPiS_S_,(.L_x_1 - _Z18testMultiplyKernelPiS_S_)
        .other          _Z18testMultiplyKernelPiS_S_,@"STO_CUDA_ENTRY STV_DEFAULT"
_Z18testMultiplyKernelPiS_S_:
.text._Z18testMultiplyKernelPiS_S_:
[----:B------:R-:W-:Y:S01]  /*0000*/  LDC R1, c[0x0][0x37c] ;  /* 0x0000df00ff017b82 */ /* 0x000fe20000000800 */
[----:B------:R-:W0:Y:S07]  /*0010*/  S2R R0, SR_TID.X ;  /* 0x0000000000007919 */ /* 0x000e2e0000002100 */
[----:B------:R-:W0:Y:S01]  /*0020*/  S2UR UR6, SR_CTAID.X ;  /* 0x00000000000679c3 */ /* 0x000e220000002500 */
[----:B------:R-:W1:Y:S07]  /*0030*/  LDCU.64 UR4, c[0x0][0x358] ;  /* 0x00006b00ff0477ac */ /* 0x000e6e0008000a00 */
[----:B------:R-:W0:Y:S08]  /*0040*/  LDC R9, c[0x0][0x360] ;  /* 0x0000d800ff097b82 */ /* 0x000e300000000800 */
[----:B------:R-:W2:Y:S08]  /*0050*/  LDC.64 R2, c[0x0][0x380] ;  /* 0x0000e000ff027b82 */ /* 0x000eb00000000a00 */
[----:B------:R-:W3:Y:S01]  /*0060*/  LDC.64 R4, c[0x0][0x388] ;  /* 0x0000e200ff047b82 */ /* 0x000ee20000000a00 */
[----:B0-----:R-:W-:-:S07]  /*0070*/  IMAD R9, R9, UR6, R0 ;  /* 0x0000000609097c24 */ /* 0x001fce000f8e0200 */
[----:B------:R-:W0:Y:S01]  /*0080*/  LDC.64 R6, c[0x0][0x390] ;  /* 0x0000e400ff067b82 */ /* 0x000e220000000a00 */
[----:B--2---:R-:W-:-:S06]  /*0090*/  IMAD.WIDE R2, R9, 0x4, R2 ;  /* 0x0000000409027825 */ /* 0x004fcc00078e0202 */
[----:B-1----:R-:W2:Y:S01]  /*00a0*/  LDG.E R2, desc[UR4][R2.64] ;  /* 0x0000000402027981 */ /* 0x002ea2000c1e1900 */
[----:B---3--:R-:W-:-:S06]  /*00b0*/  IMAD.WIDE R4, R9, 0x4, R4 ;  /* 0x0000000409047825 */ /* 0x008fcc00078e0204 */
[----:B------:R-:W2:Y:S01]  /*00c0*/  LDG.E R5, desc[UR4][R4.64] ;  /* 0x0000000404057981 */ /* 0x000ea2000c1e1900 */
[----:B0-----:R-:W-:-:S04]  /*00d0*/  IMAD.WIDE R6, R9, 0x4, R6 ;  /* 0x0000000409067825 */ /* 0x001fc800078e0206 */
[----:B--2---:R-:W-:-:S05]  /*00e0*/  IMAD R9, R2, R5, RZ ;  /* 0x0000000502097224 */ /* 0x004fca00078e02ff */
[----:B------:R-:W-:Y:S01]  /*00f0*/  STG.E desc[UR4][R6.64], R9 ;  /* 0x0000000906007986 */ /* 0x000fe2000c101904 */
[----:B------:R-:W-:Y:S05]  /*0100*/  EXIT ;  /* 0x000000000000794d */ /* 0x000fea0003800000 */
.L_x_0:
[----:B------:R-:W-:-:S00]  /*0110*/  BRA `(.L_x_0) ;  /* 0xfffffffc00fc7947 */ /* 0x000fc0000383ffff */
[----:B------:R-:W-:-:S00]  /*0120*/  NOP ;  /* 0x0000000000007918 */ /* 0x000fc00000000000 */
        /* <DEDUP_REMOVED lines=13> */
.L_x_1:


//--------------------- .nv.shared.reserved.0     --------------------------
	.section	.nv.shared.reserved.0,"aw",@nobits
	.weak		__nv_reservedSMEM_offset_0_alias
	.size		__nv_reservedSMEM_offset_0_alias, 0, 64
	.other		__nv_reservedSMEM_offset_0_alias,@"STO_CUDA_RESERVED_SHARED STV_DEFAULT"
__nv_reservedSMEM_offset_0_alias:
	.zero		0
	.zero		64


//--------------------- .nv.constant0._Z18testMultiplyKernelPiS_S_ --------------------------
	.section	.nv.constant0._Z18testMultiplyKernelPiS_S_,"a",@progbits
	.sectionflags	@""
	.align	4
.nv.constant0._Z18testMultiplyKernelPiS_S_:
	.zero		920


//--------------------- SYMBOLS --------------------------

	.type		.nv.reservedSmem.offset0,@object
	.size		.nv.reservedSmem.offset0,0x4
